	.headerflags	@"EF_CUDA_TEXMODE_UNIFIED EF_CUDA_64BIT_ADDRESS EF_CUDA_ACCELERATORS EF_CUDA_SM90 EF_CUDA_VIRTUAL_SM(EF_CUDA_SM90)"
	.elftype	@"ET_EXEC"


//--------------------- .nv.info                  --------------------------
	.section	.nv.info,"",@"SHT_CUDA_INFO"
	.align	4


	//----- nvinfo : EIATTR_REGCOUNT
	.align		4
        /*0000*/ 	.byte	0x04, 0x2f
        /*0002*/ 	.short	(.L_1 - .L_0)
	.align		4
.L_0:
        /*0004*/ 	.word	index@(triton_poi_fused_mul_repeat_54)
        /*0008*/ 	.word	0x0000000f


	//----- nvinfo : EIATTR_MIN_STACK_SIZE
	.align		4
.L_1:
        /*000c*/ 	.byte	0x04, 0x12
        /*000e*/ 	.short	(.L_3 - .L_2)
	.align		4
.L_2:
        /*0010*/ 	.word	index@(triton_poi_fused_mul_repeat_54)
        /*0014*/ 	.word	0x00000000


	//----- nvinfo : EIATTR_FRAME_SIZE
	.align		4
.L_3:
        /*0018*/ 	.byte	0x04, 0x11
        /*001a*/ 	.short	(.L_5 - .L_4)
	.align		4
.L_4:
        /*001c*/ 	.word	index@(triton_poi_fused_mul_repeat_54)
        /*0020*/ 	.word	0x00000000


	//----- nvinfo : EIATTR_MIN_STACK_SIZE
	.align		4
.L_5:
        /*0024*/ 	.byte	0x04, 0x12
        /*0026*/ 	.short	(.L_7 - .L_6)
	.align		4
.L_6:
        /*0028*/ 	.word	index@(triton_poi_fused_mul_repeat_54)
        /*002c*/ 	.word	0x00000000
.L_7:


//--------------------- .nv.info.triton_poi_fused_mul_repeat_54 --------------------------
	.section	.nv.info.triton_poi_fused_mul_repeat_54,"",@"SHT_CUDA_INFO"
	.sectionflags	@""
	.align	4


	//----- nvinfo : EIATTR_CUDA_API_VERSION
	.align		4
        /*0000*/ 	.byte	0x04, 0x37
        /*0002*/ 	.short	(.L_9 - .L_8)
.L_8:
        /*0004*/ 	.word	0x0000007c


	//----- nvinfo : EIATTR_KPARAM_INFO
	.align		4
.L_9:
        /*0008*/ 	.byte	0x04, 0x17
        /*000a*/ 	.short	(.L_11 - .L_10)
.L_10:
        /*000c*/ 	.word	0x00000000
        /*0010*/ 	.short	0x0003
        /*0012*/ 	.short	0x0018
        /*0014*/ 	.byte	0x00, 0xf0, 0x11, 0x00


	//----- nvinfo : EIATTR_KPARAM_INFO
	.align		4
.L_11:
        /*0018*/ 	.byte	0x04, 0x17
        /*001a*/ 	.short	(.L_13 - .L_12)
.L_12:
        /*001c*/ 	.word	0x00000000
        /*0020*/ 	.short	0x0002
        /*0022*/ 	.short	0x0010
        /*0024*/ 	.byte	0x00, 0xf4, 0x21, 0x00


	//----- nvinfo : EIATTR_KPARAM_INFO
	.align		4
.L_13:
        /*0028*/ 	.byte	0x04, 0x17
        /*002a*/ 	.short	(.L_15 - .L_14)
.L_14:
        /*002c*/ 	.word	0x00000000
        /*0030*/ 	.short	0x0001
        /*0032*/ 	.short	0x0008
        /*0034*/ 	.byte	0x00, 0xf4, 0x21, 0x00


	//----- nvinfo : EIATTR_KPARAM_INFO
	.align		4
.L_15:
        /*0038*/ 	.byte	0x04, 0x17
        /*003a*/ 	.short	(.L_17 - .L_16)
.L_16:
        /*003c*/ 	.word	0x00000000
        /*0040*/ 	.short	0x0000
        /*0042*/ 	.short	0x0000
        /*0044*/ 	.byte	0x00, 0xf4, 0x21, 0x00


	//----- nvinfo : EIATTR_SPARSE_MMA_MASK
	.align		4
.L_17:
        /*0048*/ 	.byte	0x03, 0x50
        /*004a*/ 	.short	0x0000


	//----- nvinfo : EIATTR_MAXREG_COUNT
	.align		4
        /*004c*/ 	.byte	0x03, 0x1b
        /*004e*/ 	.short	0x00ff


	//----- nvinfo : EIATTR_EXIT_INSTR_OFFSETS
	.align		4
        /*0050*/ 	.byte	0x04, 0x1c
        /*0052*/ 	.short	(.L_19 - .L_18)


	//   ....[0]....
.L_18:
        /*0054*/ 	.word	0x000001b0


	//----- nvinfo : EIATTR_REQNTID
	.align		4
.L_19:
        /*0058*/ 	.byte	0x04, 0x10
        /*005a*/ 	.short	(.L_21 - .L_20)
.L_20:
        /*005c*/ 	.word	0x00000080
        /*0060*/ 	.word	0x00000001
        /*0064*/ 	.word	0x00000001


	//----- nvinfo : EIATTR_CBANK_PARAM_SIZE
	.align		4
.L_21:
        /*0068*/ 	.byte	0x03, 0x19
        /*006a*/ 	.short	0x001c


	//----- nvinfo : EIATTR_PARAM_CBANK
	.align		4
        /*006c*/ 	.byte	0x04, 0x0a
        /*006e*/ 	.short	(.L_23 - .L_22)
	.align		4
.L_22:
        /*0070*/ 	.word	index@(.nv.constant0.triton_poi_fused_mul_repeat_54)
        /*0074*/ 	.short	0x0210
        /*0076*/ 	.short	0x001c


	//----- nvinfo : EIATTR_SW_WAR
	.align		4
.L_23:
        /*0078*/ 	.byte	0x04, 0x36
        /*007a*/ 	.short	(.L_25 - .L_24)
.L_24:
        /*007c*/ 	.word	0x00000008
.L_25:


//--------------------- .nv.callgraph             --------------------------
	.section	.nv.callgraph,"",@"SHT_CUDA_CALLGRAPH"
	.align	4
	.sectionentsize	8
	.align		4
        /*0000*/ 	.word	0x00000000
	.align		4
        /*0004*/ 	.word	0xffffffff
	.align		4
        /*0008*/ 	.word	0x00000000
	.align		4
        /*000c*/ 	.word	0xfffffffe
	.align		4
        /*0010*/ 	.word	0x00000000
	.align		4
        /*0014*/ 	.word	0xfffffffd
	.align		4
        /*0018*/ 	.word	0x00000000
	.align		4
        /*001c*/ 	.word	0xfffffffc


//--------------------- .text.triton_poi_fused_mul_repeat_54 --------------------------
	.section	.text.triton_poi_fused_mul_repeat_54,"ax",@progbits
	.align	128
        .global         triton_poi_fused_mul_repeat_54
        .type           triton_poi_fused_mul_repeat_54,@function
        .size           triton_poi_fused_mul_repeat_54,(.L_x_1 - triton_poi_fused_mul_repeat_54)
        .other          triton_poi_fused_mul_repeat_54,@"STO_CUDA_ENTRY STV_DEFAULT"
triton_poi_fused_mul_repeat_54:
.text.triton_poi_fused_mul_repeat_54:
[----:B------:R-:W-:Y:S01]  /*0000*/  LDC R1, c[0x0][0x28] ;  /* 0x00000a00ff017b82 */ /* 0x000fe20000000800 */
[----:B------:R-:W1:Y:S07]  /*0010*/  S2R R0, SR_TID.X ;  /* 0x0000000000007919 */ /* 0x000e6e0000002100 */
[----:B------:R-:W2:Y:S01]  /*0020*/  LDC.64 R2, c[0x0][0x210] ;  /* 0x00008400ff027b82 */ /* 0x000ea20000000a00 */
[----:B------:R-:W-:Y:S01]  /*0030*/  ULDC.64 UR4, c[0x0][0x208] ;  /* 0x0000820000047ab9 */ /* 0x000fe20000000a00 */
[----:B------:R-:W3:Y:S06]  /*0040*/  S2R R5, SR_CTAID.X ;  /* 0x0000000000057919 */ /* 0x000eec0000002500 */
[----:B------:R-:W4:Y:S01]  /*0050*/  LDC.64 R6, c[0x0][0x220] ;  /* 0x00008800ff067b82 */ /* 0x000f220000000a00 */
[----:B-1----:R-:W-:-:S05]  /*0060*/  LOP3.LUT R0, R0, 0x7f, RZ, 0xc0, !PT ;  /* 0x0000007f00007812 */ /* 0x002fca00078ec0ff */
[----:B---3--:R-:W-:-:S04]  /*0070*/  IMAD R9, R5, 0x80, R0 ;  /* 0x0000008005097824 */ /* 0x008fc800078e0200 */
[----:B--2---:R-:W-:-:S05]  /*0080*/  IMAD.WIDE R2, R9, 0x4, R2 ;  /* 0x0000000409027825 */ /* 0x004fca00078e0202 */
[----:B------:R1:W2:Y:S01]  /*0090*/  LDG.E R12, desc[UR4][R2.64] ;  /* 0x00000004020c7981 */ /* 0x0002a2000c1e1900 */
[----:B------:R-:W-:Y:S02]  /*00a0*/  SHF.R.S32.HI R0, RZ, 0x18, R5 ;  /* 0x00000018ff007819 */ /* 0x000fe40000011405 */
[----:B------:R-:W1:Y:S02]  /*00b0*/  LDC.64 R4, c[0x0][0x218] ;  /* 0x00008600ff047b82 */ /* 0x000e640000000a00 */
[----:B------:R-:W-:-:S04]  /*00c0*/  SGXT R0, R0, 0x1 ;  /* 0x000000010000781a */ /* 0x000fc80000000200 */
[----:B------:R-:W-:-:S04]  /*00d0*/  LEA.HI R0, R0, R9, RZ, 0x6 ;  /* 0x0000000900007211 */ /* 0x000fc800078f30ff */
[----:B------:R-:W-:Y:S02]  /*00e0*/  SHF.R.S32.HI R8, RZ, 0x6, R0 ;  /* 0x00000006ff087819 */ /* 0x000fe40000011400 */
[----:B------:R-:W-:Y:S02]  /*00f0*/  LOP3.LUT R0, R0, 0xffffffc0, RZ, 0xc0, !PT ;  /* 0xffffffc000007812 */ /* 0x000fe400078ec0ff */
[----:B------:R-:W-:-:S03]  /*0100*/  LEA.HI R10, R8, R8, RZ, 0x6 ;  /* 0x00000008080a7211 */ /* 0x000fc600078f30ff */
[----:B------:R-:W-:Y:S01]  /*0110*/  IMAD.IADD R0, R9, 0x1, -R0 ;  /* 0x0000000109007824 */ /* 0x000fe200078e0a00 */
[----:B------:R-:W-:-:S05]  /*0120*/  LOP3.LUT R11, R10, 0xffffffc0, RZ, 0xc0, !PT ;  /* 0xffffffc00a0b7812 */ /* 0x000fca00078ec0ff */
[----:B------:R-:W-:Y:S02]  /*0130*/  IMAD.IADD R11, R8, 0x1, -R11 ;  /* 0x00000001080b7824 */ /* 0x000fe400078e0a0b */
[----:B-1----:R-:W-:-:S03]  /*0140*/  IMAD.WIDE R2, R9, 0x4, R4 ;  /* 0x0000000409027825 */ /* 0x002fc600078e0204 */
[----:B------:R-:W-:Y:S01]  /*0150*/  ISETP.EQ.AND P0, PT, R11, R0, PT ;  /* 0x000000000b00720c */ /* 0x000fe20003f02270 */
[----:B----4-:R-:W-:-:S03]  /*0160*/  IMAD.WIDE R4, R9, 0x4, R6 ;  /* 0x0000000409047825 */ /* 0x010fc600078e0206 */
[----:B------:R-:W-:-:S05]  /*0170*/  SEL R11, RZ, 0x3f800000, !P0 ;  /* 0x3f800000ff0b7807 */ /* 0x000fca0004000000 */
[----:B--2---:R-:W-:-:S05]  /*0180*/  FMUL R11, R12, R11 ;  /* 0x0000000b0c0b7220 */ /* 0x004fca0000400000 */
[----:B------:R-:W-:Y:S04]  /*0190*/  STG.E desc[UR4][R2.64], R11 ;  /* 0x0000000b02007986 */ /* 0x000fe8000c101904 */
[----:B------:R-:W-:Y:S01]  /*01a0*/  STG.E desc[UR4][R4.64], R11 ;  /* 0x0000000b04007986 */ /* 0x000fe2000c101904 */
[----:B------:R-:W-:Y:S05]  /*01b0*/  EXIT ;  /* 0x000000000000794d */ /* 0x000fea0003800000 */
.L_x_0:
[----:B------:R-:W-:-:S00]  /*01c0*/  BRA `(.L_x_0) ;  /* 0xfffffffc00fc7947 */ /* 0x000fc0000383ffff */
[----:B------:R-:W-:-:S00]  /*01d0*/  NOP ;  /* 0x0000000000007918 */ /* 0x000fc00000000000 */
        /* <DEDUP_REMOVED lines=10> */
.L_x_1:


//--------------------- .nv.constant0.triton_poi_fused_mul_repeat_54 --------------------------
	.section	.nv.constant0.triton_poi_fused_mul_repeat_54,"a",@progbits
	.sectionflags	@""
	.align	4
.nv.constant0.triton_poi_fused_mul_repeat_54:
	.zero		556
